//
// Generated by NVIDIA NVVM Compiler
//
// Compiler Build ID: CL-36424714
// Cuda compilation tools, release 13.0, V13.0.88
// Based on NVVM 20.0.0
//

.version 9.0
.target sm_100
.address_size 64

	// .globl	_Z10hello_cudav
.extern .func  (.param .b32 func_retval0) vprintf
(
	.param .b64 vprintf_param_0,
	.param .b64 vprintf_param_1
)
;
.global .align 1 .b8 $str[23] = {72, 101, 108, 108, 111, 32, 119, 111, 114, 108, 100, 32, 102, 114, 111, 109, 32, 67, 85, 68, 65, 10};

.visible .entry _Z10hello_cudav()
{
	.reg .b32 	%r<3>;
	.reg .b64 	%rd<3>;

	mov.u64 	%rd1, $str;
	cvta.global.u64 	%rd2, %rd1;
	{ // callseq 0, 0
	.param .b64 param0;
	st.param.b64 	[param0], %rd2;
	.param .b64 param1;
	st.param.b64 	[param1], 0;
	.param .b32 retval0;
	call.uni (retval0), 
	vprintf, 
	(
	param0, 
	param1
	);
	ld.param.b32 	%r1, [retval0];
	} // callseq 0
	ret;

}


// ===== COMPILED SASS (sm_100) =====

	.target	sm_100

	.elftype	@"ET_EXEC"


//--------------------- .note.nv.tkinfo           --------------------------
	.section	.note.nv.tkinfo,"",@"SHT_NOTE"
	.sectionflags	@"SHF_NOTE_NV_TKINFO"
	.tkinfo
        /*0018*/ 	.word	0x00000002
        /*0030*/ 	.string	""
        /*0030*/ 	.string	"ptxas"
        /*0030*/ 	.string	"Cuda compilation tools, release 13.0, V13.0.88"
        /*0030*/ 	.string	"Build cuda_13.0.r13.0/compiler.36424714_0"
        /*0030*/ 	.string	"-arch sm_100 -m 64 "



//--------------------- .note.nv.cuinfo           --------------------------
	.section	.note.nv.cuinfo,"",@"SHT_NOTE"
	.sectionflags	@"SHF_NOTE_NV_CUINFO"
        /*0018*/ 	.short	0x0002
        /*001a*/ 	.short	0x0064
        /*001c*/ 	.short	0x0082
	.zero		2


//--------------------- .nv.info                  --------------------------
	.section	.nv.info,"",@"SHT_CUDA_INFO"
	.align	4


	//----- nvinfo : EIATTR_REGCOUNT
	.align		4
        /*0000*/ 	.byte	0x04, 0x2f
        /*0002*/ 	.short	(.L_2 - .L_1)
	.align		4
.L_1:
        /*0004*/ 	.word	index@(_Z10hello_cudav)
        /*0008*/ 	.word	0x00000018


	//----- nvinfo : EIATTR_FRAME_SIZE
	.align		4
.L_2:
        /*000c*/ 	.byte	0x04, 0x11
        /*000e*/ 	.short	(.L_4 - .L_3)
	.align		4
.L_3:
        /*0010*/ 	.word	index@(_Z10hello_cudav)
        /*0014*/ 	.word	0x00000000


	//----- nvinfo : EIATTR_MIN_STACK_SIZE
	.align		4
.L_4:
        /*0018*/ 	.byte	0x04, 0x12
        /*001a*/ 	.short	(.L_6 - .L_5)
	.align		4
.L_5:
        /*001c*/ 	.word	index@(_Z10hello_cudav)
        /*0020*/ 	.word	0x00000000
.L_6:


//--------------------- .nv.compat                --------------------------
	.section	.nv.compat,"",@"SHT_CUDA_COMPAT_INFO"
	.align	4
        /*0000*/ 	.byte	0x02, 0x09, 0x00, 0x00, 0x02, 0x02, 0x01, 0x00, 0x02, 0x05, 0x05, 0x00, 0x03, 0x07, 0x01, 0x01
        /*0010*/ 	.byte	0x02, 0x03, 0x00, 0x00, 0x02, 0x06, 0x01, 0x00, 0x04, 0x0b, 0x08, 0x00, 0x09, 0x00, 0x00, 0x00
        /*0020*/ 	.byte	0x00, 0x00, 0x00, 0x00


//--------------------- .nv.info._Z10hello_cudav  --------------------------
	.section	.nv.info._Z10hello_cudav,"",@"SHT_CUDA_INFO"
	.sectionflags	@""
	.align	4


	//----- nvinfo : EIATTR_CUDA_API_VERSION
	.align		4
        /*0000*/ 	.byte	0x04, 0x37
        /*0002*/ 	.short	(.L_8 - .L_7)
.L_7:
        /*0004*/ 	.word	0x00000082


	//----- nvinfo : EIATTR_SPARSE_MMA_MASK
	.align		4
.L_8:
        /*0008*/ 	.byte	0x03, 0x50
        /*000a*/ 	.short	0x0000


	//----- nvinfo : EIATTR_MAXREG_COUNT
	.align		4
        /*000c*/ 	.byte	0x03, 0x1b
        /*000e*/ 	.short	0x00ff


	//----- nvinfo : EIATTR_EXTERNS
	.align		4
        /*0010*/ 	.byte	0x04, 0x0f
        /*0012*/ 	.short	(.L_10 - .L_9)


	//   ....[0]....
	.align		4
.L_9:
        /*0014*/ 	.word	index@(vprintf)


	//----- nvinfo : EIATTR_MERCURY_ISA_VERSION
	.align		4
.L_10:
        /*0018*/ 	.byte	0x03, 0x5f
        /*001a*/ 	.short	0x0101


	//----- nvinfo : EIATTR_VRC_CTA_INIT_COUNT
	.align		4
        /*001c*/ 	.byte	0x02, 0x4a
	.zero		1
	.zero		1


	//----- nvinfo : EIATTR_SYSCALL_OFFSETS
	.align		4
        /*0020*/ 	.byte	0x04, 0x46
        /*0022*/ 	.short	(.L_12 - .L_11)


	//   ....[0]....
.L_11:
        /*0024*/ 	.word	0x00000080


	//----- nvinfo : EIATTR_EXIT_INSTR_OFFSETS
	.align		4
.L_12:
        /*0028*/ 	.byte	0x04, 0x1c
        /*002a*/ 	.short	(.L_14 - .L_13)


	//   ....[0]....
.L_13:
        /*002c*/ 	.word	0x00000090


	//----- nvinfo : EIATTR_SW_WAR
	.align		4
.L_14:
        /*0030*/ 	.byte	0x04, 0x36
        /*0032*/ 	.short	(.L_16 - .L_15)
.L_15:
        /*0034*/ 	.word	0x00000008
.L_16:


//--------------------- .nv.callgraph             --------------------------
	.section	.nv.callgraph,"",@"SHT_CUDA_CALLGRAPH"
	.align	4
	.sectionentsize	8
	.align		4
        /*0000*/ 	.word	0x00000000
	.align		4
        /*0004*/ 	.word	0xffffffff
	.align		4
        /*0008*/ 	.word	index@(_Z10hello_cudav)
	.align		4
        /*000c*/ 	.word	index@(vprintf)
	.align		4
        /*0010*/ 	.word	0x00000000
	.align		4
        /*0014*/ 	.word	0xfffffffe
	.align		4
        /*0018*/ 	.word	0x00000000
	.align		4
        /*001c*/ 	.word	0xfffffffd
	.align		4
        /*0020*/ 	.word	0x00000000
	.align		4
        /*0024*/ 	.word	0xfffffffc


//--------------------- .nv.constant4             --------------------------
	.section	.nv.constant4,"a",@progbits
	.align	8
	.align		8
.nv.constant4:
        /*0000*/ 	.dword	vprintf
	.align		8
        /*0008*/ 	.dword	$str


//--------------------- .text._Z10hello_cudav     --------------------------
	.section	.text._Z10hello_cudav,"ax",@progbits
	.align	128
        .global         _Z10hello_cudav
        .type           _Z10hello_cudav,@function
        .size           _Z10hello_cudav,(.L_x_2 - _Z10hello_cudav)
        .other          _Z10hello_cudav,@"STO_CUDA_ENTRY STV_DEFAULT"
_Z10hello_cudav:
.text._Z10hello_cudav:
[----:B------:R-:W0:Y:S01]  /*0000*/  LDC R1, c[0x0][0x37c] ;  /* 0x0000df00ff017b82 */ /* 0x000e220000000800 */
[----:B------:R-:W-:Y:S01]  /*0010*/  MOV R0, 0x0 ;  /* 0x0000000000007802 */ /* 0x000fe20000000f00 */
[----:B------:R-:W1:Y:S01]  /*0020*/  LDCU.64 UR4, c[0x4][0x8] ;  /* 0x01000100ff0477ac */ /* 0x000e620008000a00 */
[----:B------:R-:W-:-:S05]  /*0030*/  CS2R R6, SRZ ;  /* 0x0000000000067805 */ /* 0x000fca000001ff00 */
[----:B------:R2:W3:Y:S01]  /*0040*/  LDC.64 R2, c[0x4][R0] ;  /* 0x0100000000027b82 */ /* 0x0004e20000000a00 */
[----:B-1----:R-:W-:Y:S02]  /*0050*/  IMAD.U32 R4, RZ, RZ, UR4 ;  /* 0x00000004ff047e24 */ /* 0x002fe4000f8e00ff */
[----:B--2---:R-:W-:-:S07]  /*0060*/  IMAD.U32 R5, RZ, RZ, UR5 ;  /* 0x00000005ff057e24 */ /* 0x004fce000f8e00ff */
[----:B------:R-:W-:-:S07]  /*0070*/  LEPC R20, `(.L_x_0) ;  /* 0x000000001014794e */ /* 0x000fce0000000000 */
[----:B0--3--:R-:W-:Y:S05]  /*0080*/  CALL.ABS.NOINC R2 ;  /* 0x0000000002007343 */ /* 0x009fea0003c00000 */
.L_x_0:
[----:B------:R-:W-:Y:S05]  /*0090*/  EXIT ;  /* 0x000000000000794d */ /* 0x000fea0003800000 */
.L_x_1:
[----:B------:R-:W-:-:S00]  /*00a0*/  BRA `(.L_x_1) ;  /* 0xfffffffc00fc7947 */ /* 0x000fc0000383ffff */
[----:B------:R-:W-:-:S00]  /*00b0*/  NOP ;  /* 0x0000000000007918 */ /* 0x000fc00000000000 */
        /* <DEDUP_REMOVED lines=12> */
.L_x_2:


//--------------------- .nv.global.init           --------------------------
	.section	.nv.global.init,"aw",@progbits
.nv.global.init:
	.type		$str,@object
	.size		$str,(.L_0 - $str)
$str:
        /*0000*/ 	.byte	0x48, 0x65, 0x6c, 0x6c, 0x6f, 0x20, 0x77, 0x6f, 0x72, 0x6c, 0x64, 0x20, 0x66, 0x72, 0x6f, 0x6d
        /*0010*/ 	.byte	0x20, 0x43, 0x55, 0x44, 0x41, 0x0a, 0x00
.L_0:


//--------------------- .nv.shared.reserved.0     --------------------------
	.section	.nv.shared.reserved.0,"aw",@nobits
	.weak		__nv_reservedSMEM_offset_0_alias
	.size		__nv_reservedSMEM_offset_0_alias, 0, 64
	.other		__nv_reservedSMEM_offset_0_alias,@"STO_CUDA_RESERVED_SHARED STV_DEFAULT"
__nv_reservedSMEM_offset_0_alias:
	.zero		0
	.zero		64


//--------------------- .nv.constant0._Z10hello_cudav --------------------------
	.section	.nv.constant0._Z10hello_cudav,"a",@progbits
	.sectionflags	@""
	.align	4
.nv.constant0._Z10hello_cudav:
	.zero		896


//--------------------- SYMBOLS --------------------------

	.type		.nv.reservedSmem.offset0,@object
	.size		.nv.reservedSmem.offset0,0x4
	.type		vprintf,@function
